//
// Generated by NVIDIA NVVM Compiler
//
// Compiler Build ID: CL-36424714
// Cuda compilation tools, release 13.0, V13.0.88
// Based on NVVM 20.0.0
//

.version 9.0
.target sm_100
.address_size 64

	// .globl	_Z8add_vectPfS_S_i
// _ZZ16transpose_matrixPfS_iiE4tile has been demoted

.visible .entry _Z8add_vectPfS_S_i(
	.param .u64 .ptr .align 1 _Z8add_vectPfS_S_i_param_0,
	.param .u64 .ptr .align 1 _Z8add_vectPfS_S_i_param_1,
	.param .u64 .ptr .align 1 _Z8add_vectPfS_S_i_param_2,
	.param .u32 _Z8add_vectPfS_S_i_param_3
)
{
	.reg .pred 	%p<2>;
	.reg .b32 	%r<6>;
	.reg .b32 	%f<4>;
	.reg .b64 	%rd<11>;

	ld.param.u64 	%rd1, [_Z8add_vectPfS_S_i_param_0];
	ld.param.u64 	%rd2, [_Z8add_vectPfS_S_i_param_1];
	ld.param.u64 	%rd3, [_Z8add_vectPfS_S_i_param_2];
	ld.param.u32 	%r2, [_Z8add_vectPfS_S_i_param_3];
	mov.u32 	%r3, %ntid.x;
	mov.u32 	%r4, %ctaid.x;
	mov.u32 	%r5, %tid.x;
	mad.lo.s32 	%r1, %r3, %r4, %r5;
	setp.ge.s32 	%p1, %r1, %r2;
	@%p1 bra 	$L__BB0_2;
	cvta.to.global.u64 	%rd4, %rd1;
	cvta.to.global.u64 	%rd5, %rd2;
	cvta.to.global.u64 	%rd6, %rd3;
	mul.wide.s32 	%rd7, %r1, 4;
	add.s64 	%rd8, %rd4, %rd7;
	ld.global.f32 	%f1, [%rd8];
	add.s64 	%rd9, %rd5, %rd7;
	ld.global.f32 	%f2, [%rd9];
	add.f32 	%f3, %f1, %f2;
	add.s64 	%rd10, %rd6, %rd7;
	st.global.f32 	[%rd10], %f3;
$L__BB0_2:
	ret;

}
	// .globl	_Z16transpose_matrixPfS_ii
.visible .entry _Z16transpose_matrixPfS_ii(
	.param .u64 .ptr .align 1 _Z16transpose_matrixPfS_ii_param_0,
	.param .u64 .ptr .align 1 _Z16transpose_matrixPfS_ii_param_1,
	.param .u32 _Z16transpose_matrixPfS_ii_param_2,
	.param .u32 _Z16transpose_matrixPfS_ii_param_3
)
{
	.reg .pred 	%p<7>;
	.reg .b32 	%r<30>;
	.reg .b32 	%f<3>;
	.reg .b64 	%rd<9>;
	// demoted variable
	.shared .align 4 .b8 _ZZ16transpose_matrixPfS_iiE4tile[36];
	ld.param.u64 	%rd1, [_Z16transpose_matrixPfS_ii_param_0];
	ld.param.u64 	%rd2, [_Z16transpose_matrixPfS_ii_param_1];
	ld.param.u32 	%r11, [_Z16transpose_matrixPfS_ii_param_2];
	ld.param.u32 	%r12, [_Z16transpose_matrixPfS_ii_param_3];
	mov.u32 	%r1, %ntid.y;
	mov.u32 	%r13, %ctaid.y;
	mul.lo.s32 	%r2, %r1, %r13;
	mov.u32 	%r3, %tid.y;
	add.s32 	%r14, %r2, %r3;
	mov.u32 	%r4, %ntid.x;
	mov.u32 	%r15, %ctaid.x;
	mul.lo.s32 	%r5, %r4, %r15;
	mov.u32 	%r6, %tid.x;
	add.s32 	%r16, %r5, %r6;
	mad.lo.s32 	%r7, %r12, %r14, %r16;
	setp.ge.u32 	%p1, %r14, %r11;
	setp.ge.u32 	%p2, %r16, %r12;
	or.pred  	%p3, %p1, %p2;
	@%p3 bra 	$L__BB1_2;
	cvta.to.global.u64 	%rd3, %rd1;
	mul.wide.u32 	%rd4, %r7, 4;
	add.s64 	%rd5, %rd3, %rd4;
	ld.global.f32 	%f1, [%rd5];
	mov.u32 	%r17, _ZZ16transpose_matrixPfS_iiE4tile;
	mad.lo.s32 	%r18, %r3, 12, %r17;
	shl.b32 	%r19, %r6, 2;
	add.s32 	%r20, %r18, %r19;
	st.shared.f32 	[%r20], %f1;
$L__BB1_2:
	bar.sync 	0;
	mad.lo.s32 	%r21, %r3, %r4, %r6;
	div.u32 	%r8, %r21, %r1;
	mul.lo.s32 	%r22, %r8, %r1;
	sub.s32 	%r23, %r21, %r22;
	add.s32 	%r24, %r23, %r2;
	add.s32 	%r25, %r8, %r5;
	mad.lo.s32 	%r10, %r25, %r11, %r24;
	setp.ge.u32 	%p4, %r25, %r12;
	setp.ge.u32 	%p5, %r24, %r11;
	or.pred  	%p6, %p4, %p5;
	@%p6 bra 	$L__BB1_4;
	mov.u32 	%r26, _ZZ16transpose_matrixPfS_iiE4tile;
	mad.lo.s32 	%r27, %r23, 12, %r26;
	shl.b32 	%r28, %r8, 2;
	add.s32 	%r29, %r27, %r28;
	ld.shared.f32 	%f2, [%r29];
	cvta.to.global.u64 	%rd6, %rd2;
	mul.wide.u32 	%rd7, %r10, 4;
	add.s64 	%rd8, %rd6, %rd7;
	st.global.f32 	[%rd8], %f2;
$L__BB1_4:
	ret;

}


// ===== COMPILED SASS (sm_100) =====

	.target	sm_100

	.elftype	@"ET_EXEC"


//--------------------- .note.nv.tkinfo           --------------------------
	.section	.note.nv.tkinfo,"",@"SHT_NOTE"
	.sectionflags	@"SHF_NOTE_NV_TKINFO"
	.tkinfo
        /*0018*/ 	.word	0x00000002
        /*0030*/ 	.string	""
        /*0030*/ 	.string	"ptxas"
        /*0030*/ 	.string	"Cuda compilation tools, release 13.0, V13.0.88"
        /*0030*/ 	.string	"Build cuda_13.0.r13.0/compiler.36424714_0"
        /*0030*/ 	.string	"-arch sm_100 -m 64 "



//--------------------- .note.nv.cuinfo           --------------------------
	.section	.note.nv.cuinfo,"",@"SHT_NOTE"
	.sectionflags	@"SHF_NOTE_NV_CUINFO"
        /*0018*/ 	.short	0x0002
        /*001a*/ 	.short	0x0064
        /*001c*/ 	.short	0x0082
	.zero		2


//--------------------- .nv.info                  --------------------------
	.section	.nv.info,"",@"SHT_CUDA_INFO"
	.align	4


	//----- nvinfo : EIATTR_REGCOUNT
	.align		4
        /*0000*/ 	.byte	0x04, 0x2f
        /*0002*/ 	.short	(.L_1 - .L_0)
	.align		4
.L_0:
        /*0004*/ 	.word	index@(_Z8add_vectPfS_S_i)
        /*0008*/ 	.word	0x0000000c


	//----- nvinfo : EIATTR_FRAME_SIZE
	.align		4
.L_1:
        /*000c*/ 	.byte	0x04, 0x11
        /*000e*/ 	.short	(.L_3 - .L_2)
	.align		4
.L_2:
        /*0010*/ 	.word	index@(_Z8add_vectPfS_S_i)
        /*0014*/ 	.word	0x00000000


	//----- nvinfo : EIATTR_REGCOUNT
	.align		4
.L_3:
        /*0018*/ 	.byte	0x04, 0x2f
        /*001a*/ 	.short	(.L_5 - .L_4)
	.align		4
.L_4:
        /*001c*/ 	.word	index@(_Z16transpose_matrixPfS_ii)
        /*0020*/ 	.word	0x0000000b


	//----- nvinfo : EIATTR_FRAME_SIZE
	.align		4
.L_5:
        /*0024*/ 	.byte	0x04, 0x11
        /*0026*/ 	.short	(.L_7 - .L_6)
	.align		4
.L_6:
        /*0028*/ 	.word	index@(_Z16transpose_matrixPfS_ii)
        /*002c*/ 	.word	0x00000000


	//----- nvinfo : EIATTR_MIN_STACK_SIZE
	.align		4
.L_7:
        /*0030*/ 	.byte	0x04, 0x12
        /*0032*/ 	.short	(.L_9 - .L_8)
	.align		4
.L_8:
        /*0034*/ 	.word	index@(_Z16transpose_matrixPfS_ii)
        /*0038*/ 	.word	0x00000000


	//----- nvinfo : EIATTR_MIN_STACK_SIZE
	.align		4
.L_9:
        /*003c*/ 	.byte	0x04, 0x12
        /*003e*/ 	.short	(.L_11 - .L_10)
	.align		4
.L_10:
        /*0040*/ 	.word	index@(_Z8add_vectPfS_S_i)
        /*0044*/ 	.word	0x00000000
.L_11:


//--------------------- .nv.compat                --------------------------
	.section	.nv.compat,"",@"SHT_CUDA_COMPAT_INFO"
	.align	4
        /*0000*/ 	.byte	0x02, 0x09, 0x00, 0x00, 0x02, 0x02, 0x01, 0x00, 0x02, 0x05, 0x05, 0x00, 0x03, 0x07, 0x01, 0x01
        /*0010*/ 	.byte	0x02, 0x03, 0x00, 0x00, 0x02, 0x06, 0x01, 0x00, 0x04, 0x0b, 0x08, 0x00, 0x09, 0x00, 0x00, 0x00
        /*0020*/ 	.byte	0x00, 0x00, 0x00, 0x00


//--------------------- .nv.info._Z16transpose_matrixPfS_ii --------------------------
	.section	.nv.info._Z16transpose_matrixPfS_ii,"",@"SHT_CUDA_INFO"
	.sectionflags	@""
	.align	4


	//----- nvinfo : EIATTR_CUDA_API_VERSION
	.align		4
        /*0000*/ 	.byte	0x04, 0x37
        /*0002*/ 	.short	(.L_13 - .L_12)
.L_12:
        /*0004*/ 	.word	0x00000082


	//----- nvinfo : EIATTR_KPARAM_INFO
	.align		4
.L_13:
        /*0008*/ 	.byte	0x04, 0x17
        /*000a*/ 	.short	(.L_15 - .L_14)
.L_14:
        /*000c*/ 	.word	0x00000000
        /*0010*/ 	.short	0x0003
        /*0012*/ 	.short	0x0014
        /*0014*/ 	.byte	0x00, 0xf0, 0x11, 0x00


	//----- nvinfo : EIATTR_KPARAM_INFO
	.align		4
.L_15:
        /*0018*/ 	.byte	0x04, 0x17
        /*001a*/ 	.short	(.L_17 - .L_16)
.L_16:
        /*001c*/ 	.word	0x00000000
        /*0020*/ 	.short	0x0002
        /*0022*/ 	.short	0x0010
        /*0024*/ 	.byte	0x00, 0xf0, 0x11, 0x00


	//----- nvinfo : EIATTR_KPARAM_INFO
	.align		4
.L_17:
        /*0028*/ 	.byte	0x04, 0x17
        /*002a*/ 	.short	(.L_19 - .L_18)
.L_18:
        /*002c*/ 	.word	0x00000000
        /*0030*/ 	.short	0x0001
        /*0032*/ 	.short	0x0008
        /*0034*/ 	.byte	0x00, 0xf5, 0x21, 0x00


	//----- nvinfo : EIATTR_KPARAM_INFO
	.align		4
.L_19:
        /*0038*/ 	.byte	0x04, 0x17
        /*003a*/ 	.short	(.L_21 - .L_20)
.L_20:
        /*003c*/ 	.word	0x00000000
        /*0040*/ 	.short	0x0000
        /*0042*/ 	.short	0x0000
        /*0044*/ 	.byte	0x00, 0xf5, 0x21, 0x00


	//----- nvinfo : EIATTR_SPARSE_MMA_MASK
	.align		4
.L_21:
        /*0048*/ 	.byte	0x03, 0x50
        /*004a*/ 	.short	0x0000


	//----- nvinfo : EIATTR_MAXREG_COUNT
	.align		4
        /*004c*/ 	.byte	0x03, 0x1b
        /*004e*/ 	.short	0x00ff


	//----- nvinfo : EIATTR_NUM_BARRIERS
	.align		4
        /*0050*/ 	.byte	0x02, 0x4c
        /*0052*/ 	.byte	0x01
	.zero		1


	//----- nvinfo : EIATTR_MERCURY_ISA_VERSION
	.align		4
        /*0054*/ 	.byte	0x03, 0x5f
        /*0056*/ 	.short	0x0101


	//----- nvinfo : EIATTR_VRC_CTA_INIT_COUNT
	.align		4
        /*0058*/ 	.byte	0x02, 0x4a
	.zero		1
	.zero		1


	//----- nvinfo : EIATTR_EXIT_INSTR_OFFSETS
	.align		4
        /*005c*/ 	.byte	0x04, 0x1c
        /*005e*/ 	.short	(.L_23 - .L_22)


	//   ....[0]....
.L_22:
        /*0060*/ 	.word	0x00000340


	//   ....[1]....
        /*0064*/ 	.word	0x000003e0


	//----- nvinfo : EIATTR_CBANK_PARAM_SIZE
	.align		4
.L_23:
        /*0068*/ 	.byte	0x03, 0x19
        /*006a*/ 	.short	0x0018


	//----- nvinfo : EIATTR_PARAM_CBANK
	.align		4
        /*006c*/ 	.byte	0x04, 0x0a
        /*006e*/ 	.short	(.L_25 - .L_24)
	.align		4
.L_24:
        /*0070*/ 	.word	index@(.nv.constant0._Z16transpose_matrixPfS_ii)
        /*0074*/ 	.short	0x0380
        /*0076*/ 	.short	0x0018


	//----- nvinfo : EIATTR_SW_WAR
	.align		4
.L_25:
        /*0078*/ 	.byte	0x04, 0x36
        /*007a*/ 	.short	(.L_27 - .L_26)
.L_26:
        /*007c*/ 	.word	0x00000008
.L_27:


//--------------------- .nv.info._Z8add_vectPfS_S_i --------------------------
	.section	.nv.info._Z8add_vectPfS_S_i,"",@"SHT_CUDA_INFO"
	.sectionflags	@""
	.align	4


	//----- nvinfo : EIATTR_CUDA_API_VERSION
	.align		4
        /*0000*/ 	.byte	0x04, 0x37
        /*0002*/ 	.short	(.L_29 - .L_28)
.L_28:
        /*0004*/ 	.word	0x00000082


	//----- nvinfo : EIATTR_KPARAM_INFO
	.align		4
.L_29:
        /*0008*/ 	.byte	0x04, 0x17
        /*000a*/ 	.short	(.L_31 - .L_30)
.L_30:
        /*000c*/ 	.word	0x00000000
        /*0010*/ 	.short	0x0003
        /*0012*/ 	.short	0x0018
        /*0014*/ 	.byte	0x00, 0xf0, 0x11, 0x00


	//----- nvinfo : EIATTR_KPARAM_INFO
	.align		4
.L_31:
        /*0018*/ 	.byte	0x04, 0x17
        /*001a*/ 	.short	(.L_33 - .L_32)
.L_32:
        /*001c*/ 	.word	0x00000000
        /*0020*/ 	.short	0x0002
        /*0022*/ 	.short	0x0010
        /*0024*/ 	.byte	0x00, 0xf5, 0x21, 0x00


	//----- nvinfo : EIATTR_KPARAM_INFO
	.align		4
.L_33:
        /*0028*/ 	.byte	0x04, 0x17
        /*002a*/ 	.short	(.L_35 - .L_34)
.L_34:
        /*002c*/ 	.word	0x00000000
        /*0030*/ 	.short	0x0001
        /*0032*/ 	.short	0x0008
        /*0034*/ 	.byte	0x00, 0xf5, 0x21, 0x00


	//----- nvinfo : EIATTR_KPARAM_INFO
	.align		4
.L_35:
        /*0038*/ 	.byte	0x04, 0x17
        /*003a*/ 	.short	(.L_37 - .L_36)
.L_36:
        /*003c*/ 	.word	0x00000000
        /*0040*/ 	.short	0x0000
        /*0042*/ 	.short	0x0000
        /*0044*/ 	.byte	0x00, 0xf5, 0x21, 0x00


	//----- nvinfo : EIATTR_SPARSE_MMA_MASK
	.align		4
.L_37:
        /*0048*/ 	.byte	0x03, 0x50
        /*004a*/ 	.short	0x0000


	//----- nvinfo : EIATTR_MAXREG_COUNT
	.align		4
        /*004c*/ 	.byte	0x03, 0x1b
        /*004e*/ 	.short	0x00ff


	//----- nvinfo : EIATTR_MERCURY_ISA_VERSION
	.align		4
        /*0050*/ 	.byte	0x03, 0x5f
        /*0052*/ 	.short	0x0101


	//----- nvinfo : EIATTR_VRC_CTA_INIT_COUNT
	.align		4
        /*0054*/ 	.byte	0x02, 0x4a
	.zero		1
	.zero		1


	//----- nvinfo : EIATTR_EXIT_INSTR_OFFSETS
	.align		4
        /*0058*/ 	.byte	0x04, 0x1c
        /*005a*/ 	.short	(.L_39 - .L_38)


	//   ....[0]....
.L_38:
        /*005c*/ 	.word	0x00000070


	//   ....[1]....
        /*0060*/ 	.word	0x00000130


	//----- nvinfo : EIATTR_CBANK_PARAM_SIZE
	.align		4
.L_39:
        /*0064*/ 	.byte	0x03, 0x19
        /*0066*/ 	.short	0x001c


	//----- nvinfo : EIATTR_PARAM_CBANK
	.align		4
        /*0068*/ 	.byte	0x04, 0x0a
        /*006a*/ 	.short	(.L_41 - .L_40)
	.align		4
.L_40:
        /*006c*/ 	.word	index@(.nv.constant0._Z8add_vectPfS_S_i)
        /*0070*/ 	.short	0x0380
        /*0072*/ 	.short	0x001c


	//----- nvinfo : EIATTR_SW_WAR
	.align		4
.L_41:
        /*0074*/ 	.byte	0x04, 0x36
        /*0076*/ 	.short	(.L_43 - .L_42)
.L_42:
        /*0078*/ 	.word	0x00000008
.L_43:


//--------------------- .nv.callgraph             --------------------------
	.section	.nv.callgraph,"",@"SHT_CUDA_CALLGRAPH"
	.align	4
	.sectionentsize	8
	.align		4
        /*0000*/ 	.word	0x00000000
	.align		4
        /*0004*/ 	.word	0xffffffff
	.align		4
        /*0008*/ 	.word	0x00000000
	.align		4
        /*000c*/ 	.word	0xfffffffe
	.align		4
        /*0010*/ 	.word	0x00000000
	.align		4
        /*0014*/ 	.word	0xfffffffd
	.align		4
        /*0018*/ 	.word	0x00000000
	.align		4
        /*001c*/ 	.word	0xfffffffc


//--------------------- .text._Z16transpose_matrixPfS_ii --------------------------
	.section	.text._Z16transpose_matrixPfS_ii,"ax",@progbits
	.align	128
        .global         _Z16transpose_matrixPfS_ii
        .type           _Z16transpose_matrixPfS_ii,@function
        .size           _Z16transpose_matrixPfS_ii,(.L_x_2 - _Z16transpose_matrixPfS_ii)
        .other          _Z16transpose_matrixPfS_ii,@"STO_CUDA_ENTRY STV_DEFAULT"
_Z16transpose_matrixPfS_ii:
.text._Z16transpose_matrixPfS_ii:
[----:B------:R-:W-:Y:S01]  /*0000*/  LDC R1, c[0x0][0x37c] ;  /* 0x0000df00ff017b82 */ /* 0x000fe20000000800 */
[----:B------:R-:W0:Y:S07]  /*0010*/  S2R R0, SR_TID.X ;  /* 0x0000000000007919 */ /* 0x000e2e0000002100 */
[----:B------:R-:W1:Y:S01]  /*0020*/  S2UR UR5, SR_CTAID.X ;  /* 0x00000000000579c3 */ /* 0x000e620000002500 */
[----:B------:R-:W2:Y:S01]  /*0030*/  LDCU UR8, c[0x0][0x364] ;  /* 0x00006c80ff0877ac */ /* 0x000ea20008000800 */
[----:B------:R-:W3:Y:S01]  /*0040*/  S2R R8, SR_TID.Y ;  /* 0x0000000000087919 */ /* 0x000ee20000002200 */
[----:B------:R-:W1:Y:S05]  /*0050*/  LDCU UR9, c[0x0][0x360] ;  /* 0x00006c00ff0977ac */ /* 0x000e6a0008000800 */
[----:B------:R-:W2:Y:S01]  /*0060*/  S2UR UR4, SR_CTAID.Y ;  /* 0x00000000000479c3 */ /* 0x000ea20000002600 */
[----:B------:R-:W4:Y:S01]  /*0070*/  LDCU.64 UR10, c[0x0][0x390] ;  /* 0x00007200ff0a77ac */ /* 0x000f220008000a00 */
[----:B------:R-:W5:Y:S01]  /*0080*/  LDCU.64 UR6, c[0x0][0x358] ;  /* 0x00006b00ff0677ac */ /* 0x000f620008000a00 */
[----:B-1----:R-:W-:-:S06]  /*0090*/  UIMAD UR5, UR9, UR5, URZ ;  /* 0x00000005090572a4 */ /* 0x002fcc000f8e02ff */
[----:B0-----:R-:W-:Y:S01]  /*00a0*/  VIADD R5, R0, UR5 ;  /* 0x0000000500057c36 */ /* 0x001fe20008000000 */
[----:B--2---:R-:W-:-:S04]  /*00b0*/  UIMAD UR4, UR8, UR4, URZ ;  /* 0x00000004080472a4 */ /* 0x004fc8000f8e02ff */
[----:B----4-:R-:W-:Y:S02]  /*00c0*/  ISETP.GE.U32.AND P0, PT, R5, UR11, PT ;  /* 0x0000000b05007c0c */ /* 0x010fe4000bf06070 */
[----:B---3--:R-:W-:-:S04]  /*00d0*/  VIADD R4, R8, UR4 ;  /* 0x0000000408047c36 */ /* 0x008fc80008000000 */
[C---:B------:R-:W-:Y:S01]  /*00e0*/  IMAD R5, R4.reuse, UR11, R5 ;  /* 0x0000000b04057c24 */ /* 0x040fe2000f8e0205 */
[----:B------:R-:W-:-:S13]  /*00f0*/  ISETP.GE.U32.OR P0, PT, R4, UR10, P0 ;  /* 0x0000000a04007c0c */ /* 0x000fda0008706470 */
[----:B------:R-:W0:Y:S02]  /*0100*/  @!P0 LDC.64 R2, c[0x0][0x380] ;  /* 0x0000e000ff028b82 */ /* 0x000e240000000a00 */
[----:B0-----:R-:W-:-:S06]  /*0110*/  @!P0 IMAD.WIDE.U32 R2, R5, 0x4, R2 ;  /* 0x0000000405028825 */ /* 0x001fcc00078e0002 */
[----:B-----5:R0:W2:Y:S01]  /*0120*/  @!P0 LDG.E R2, desc[UR6][R2.64] ;  /* 0x0000000602028981 */ /* 0x0200a2000c1e1900 */
[----:B------:R-:W1:Y:S01]  /*0130*/  I2F.U32.RP R6, UR8 ;  /* 0x0000000800067d06 */ /* 0x000e620008209000 */
[----:B------:R-:W-:Y:S01]  /*0140*/  HFMA2 R4, -RZ, RZ, 0, 0 ;  /* 0x00000000ff047431 */ /* 0x000fe200000001ff */
[----:B------:R-:W-:-:S06]  /*0150*/  ISETP.NE.U32.AND P3, PT, RZ, UR8, PT ;  /* 0x00000008ff007c0c */ /* 0x000fcc000bf65070 */
[----:B-1----:R-:W1:Y:S02]  /*0160*/  MUFU.RCP R6, R6 ;  /* 0x0000000600067308 */ /* 0x002e640000001000 */
[----:B-1----:R-:W-:Y:S02]  /*0170*/  IADD3 R5, PT, PT, R6, 0xffffffe, RZ ;  /* 0x0ffffffe06057810 */ /* 0x002fe40007ffe0ff */
[----:B------:R-:W1:Y:S04]  /*0180*/  @!P0 S2R R6, SR_CgaCtaId ;  /* 0x0000000000068919 */ /* 0x000e680000008800 */
[----:B------:R-:W3:Y:S02]  /*0190*/  F2I.FTZ.U32.TRUNC.NTZ R5, R5 ;  /* 0x0000000500057305 */ /* 0x000ee4000021f000 */
[----:B---3--:R-:W-:-:S04]  /*01a0*/  IMAD.MOV R7, RZ, RZ, -R5 ;  /* 0x000000ffff077224 */ /* 0x008fc800078e0a05 */
[----:B------:R-:W-:-:S04]  /*01b0*/  IMAD R7, R7, UR8, RZ ;  /* 0x0000000807077c24 */ /* 0x000fc8000f8e02ff */
[----:B------:R-:W-:-:S04]  /*01c0*/  IMAD.HI.U32 R7, R5, R7, R4 ;  /* 0x0000000705077227 */ /* 0x000fc800078e0004 */
[----:B------:R-:W-:-:S04]  /*01d0*/  IMAD R4, R8, UR9, R0 ;  /* 0x0000000908047c24 */ /* 0x000fc8000f8e0200 */
[----:B------:R-:W-:-:S04]  /*01e0*/  IMAD.HI.U32 R7, R7, R4, RZ ;  /* 0x0000000407077227 */ /* 0x000fc800078e00ff */
[----:B0-----:R-:W-:-:S04]  /*01f0*/  IMAD.MOV R3, RZ, RZ, -R7 ;  /* 0x000000ffff037224 */ /* 0x001fc800078e0a07 */
[----:B------:R-:W-:-:S05]  /*0200*/  IMAD R3, R3, UR8, R4 ;  /* 0x0000000803037c24 */ /* 0x000fca000f8e0204 */
[----:B------:R-:W-:-:S13]  /*0210*/  ISETP.GE.U32.AND P1, PT, R3, UR8, PT ;  /* 0x0000000803007c0c */ /* 0x000fda000bf26070 */
[----:B------:R-:W-:Y:S01]  /*0220*/  @P1 IADD3 R3, PT, PT, R3, -UR8, RZ ;  /* 0x8000000803031c10 */ /* 0x000fe2000fffe0ff */
[----:B------:R-:W-:-:S03]  /*0230*/  @P1 VIADD R7, R7, 0x1 ;  /* 0x0000000107071836 */ /* 0x000fc60000000000 */
[----:B------:R-:W-:Y:S02]  /*0240*/  ISETP.GE.U32.AND P2, PT, R3, UR8, PT ;  /* 0x0000000803007c0c */ /* 0x000fe4000bf46070 */
[----:B------:R-:W-:-:S04]  /*0250*/  @!P0 MOV R3, 0x400 ;  /* 0x0000040000038802 */ /* 0x000fc80000000f00 */
[----:B-1----:R-:W-:-:S05]  /*0260*/  @!P0 LEA R3, R6, R3, 0x18 ;  /* 0x0000000306038211 */ /* 0x002fca00078ec0ff */
[----:B------:R-:W-:Y:S02]  /*0270*/  @!P0 IMAD R3, R8, 0xc, R3 ;  /* 0x0000000c08038824 */ /* 0x000fe400078e0203 */
[----:B------:R-:W-:Y:S02]  /*0280*/  @P2 IADD3 R7, PT, PT, R7, 0x1, RZ ;  /* 0x0000000107072810 */ /* 0x000fe40007ffe0ff */
[----:B------:R-:W-:Y:S02]  /*0290*/  @!P3 LOP3.LUT R7, RZ, UR8, RZ, 0x33, !PT ;  /* 0x00000008ff07bc12 */ /* 0x000fe4000f8e33ff */
[----:B------:R-:W-:-:S03]  /*02a0*/  @!P0 LEA R3, R0, R3, 0x2 ;  /* 0x0000000300038211 */ /* 0x000fc600078e10ff */
[----:B------:R-:W-:Y:S02]  /*02b0*/  IMAD.MOV R5, RZ, RZ, -R7 ;  /* 0x000000ffff057224 */ /* 0x000fe400078e0a07 */
[----:B------:R-:W-:Y:S02]  /*02c0*/  VIADD R6, R7, UR5 ;  /* 0x0000000507067c36 */ /* 0x000fe40008000000 */
[----:B------:R-:W-:-:S05]  /*02d0*/  IMAD R4, R5, UR8, R4 ;  /* 0x0000000805047c24 */ /* 0x000fca000f8e0204 */
[----:B------:R-:W-:-:S04]  /*02e0*/  IADD3 R5, PT, PT, R4, UR4, RZ ;  /* 0x0000000404057c10 */ /* 0x000fc8000fffe0ff */
[----:B------:R-:W-:Y:S01]  /*02f0*/  ISETP.GE.U32.AND P1, PT, R5, UR10, PT ;  /* 0x0000000a05007c0c */ /* 0x000fe2000bf26070 */
[----:B------:R-:W-:-:S03]  /*0300*/  IMAD R5, R6, UR10, R5 ;  /* 0x0000000a06057c24 */ /* 0x000fc6000f8e0205 */
[----:B------:R-:W-:Y:S01]  /*0310*/  ISETP.GE.U32.OR P1, PT, R6, UR11, P1 ;  /* 0x0000000b06007c0c */ /* 0x000fe20008f26470 */
[----:B--2---:R0:W-:Y:S01]  /*0320*/  @!P0 STS [R3], R2 ;  /* 0x0000000203008388 */ /* 0x0041e20000000800 */
[----:B------:R-:W-:Y:S11]  /*0330*/  BAR.SYNC.DEFER_BLOCKING 0x0 ;  /* 0x0000000000007b1d */ /* 0x000ff60000010000 */
[----:B------:R-:W-:Y:S05]  /*0340*/  @P1 EXIT ;  /* 0x000000000000194d */ /* 0x000fea0003800000 */
[----:B0-----:R-:W0:Y:S01]  /*0350*/  S2R R3, SR_CgaCtaId ;  /* 0x0000000000037919 */ /* 0x001e220000008800 */
[----:B------:R-:W-:-:S04]  /*0360*/  MOV R0, 0x400 ;  /* 0x0000040000007802 */ /* 0x000fc80000000f00 */
[----:B0-----:R-:W-:-:S05]  /*0370*/  LEA R3, R3, R0, 0x18 ;  /* 0x0000000003037211 */ /* 0x001fca00078ec0ff */
[----:B------:R-:W-:Y:S02]  /*0380*/  IMAD R4, R4, 0xc, R3 ;  /* 0x0000000c04047824 */ /* 0x000fe400078e0203 */
[----:B------:R-:W0:Y:S03]  /*0390*/  LDC.64 R2, c[0x0][0x388] ;  /* 0x0000e200ff027b82 */ /* 0x000e260000000a00 */
[----:B------:R-:W-:-:S05]  /*03a0*/  LEA R4, R7, R4, 0x2 ;  /* 0x0000000407047211 */ /* 0x000fca00078e10ff */
[----:B------:R-:W1:Y:S01]  /*03b0*/  LDS R7, [R4] ;  /* 0x0000000004077984 */ /* 0x000e620000000800 */
[----:B0-----:R-:W-:-:S05]  /*03c0*/  IMAD.WIDE.U32 R2, R5, 0x4, R2 ;  /* 0x0000000405027825 */ /* 0x001fca00078e0002 */
[----:B-1----:R-:W-:Y:S01]  /*03d0*/  STG.E desc[UR6][R2.64], R7 ;  /* 0x0000000702007986 */ /* 0x002fe2000c101906 */
[----:B------:R-:W-:Y:S05]  /*03e0*/  EXIT ;  /* 0x000000000000794d */ /* 0x000fea0003800000 */
.L_x_0:
[----:B------:R-:W-:-:S00]  /*03f0*/  BRA `(.L_x_0) ;  /* 0xfffffffc00fc7947 */ /* 0x000fc0000383ffff */
[----:B------:R-:W-:-:S00]  /*0400*/  NOP ;  /* 0x0000000000007918 */ /* 0x000fc00000000000 */
[----:B------:R-:W-:-:S00]  /*0410*/  NOP ;  /* 0x0000000000007918 */ /* 0x000fc00000000000 */
[----:B------:R-:W-:-:S00]  /*0420*/  NOP ;  /* 0x0000000000007918 */ /* 0x000fc00000000000 */
[----:B------:R-:W-:-:S00]  /*0430*/  NOP ;  /* 0x0000000000007918 */ /* 0x000fc00000000000 */
[----:B------:R-:W-:-:S00]  /*0440*/  NOP ;  /* 0x0000000000007918 */ /* 0x000fc00000000000 */
[----:B------:R-:W-:-:S00]  /*0450*/  NOP ;  /* 0x0000000000007918 */ /* 0x000fc00000000000 */
[----:B------:R-:W-:-:S00]  /*0460*/  NOP ;  /* 0x0000000000007918 */ /* 0x000fc00000000000 */
[----:B------:R-:W-:-:S00]  /*0470*/  NOP ;  /* 0x0000000000007918 */ /* 0x000fc00000000000 */
.L_x_2:


//--------------------- .text._Z8add_vectPfS_S_i  --------------------------
	.section	.text._Z8add_vectPfS_S_i,"ax",@progbits
	.align	128
        .global         _Z8add_vectPfS_S_i
        .type           _Z8add_vectPfS_S_i,@function
        .size           _Z8add_vectPfS_S_i,(.L_x_3 - _Z8add_vectPfS_S_i)
        .other          _Z8add_vectPfS_S_i,@"STO_CUDA_ENTRY STV_DEFAULT"
_Z8add_vectPfS_S_i:
.text._Z8add_vectPfS_S_i:
[----:B------:R-:W-:Y:S01]  /*0000*/  LDC R1, c[0x0][0x37c] ;  /* 0x0000df00ff017b82 */ /* 0x000fe20000000800 */
[----:B------:R-:W0:Y:S01]  /*0010*/  S2R R9, SR_CTAID.X ;  /* 0x0000000000097919 */ /* 0x000e220000002500 */
[----:B------:R-:W0:Y:S01]  /*0020*/  LDCU UR4, c[0x0][0x360] ;  /* 0x00006c00ff0477ac */ /* 0x000e220008000800 */
[----:B------:R-:W0:Y:S01]  /*0030*/  S2R R0, SR_TID.X ;  /* 0x0000000000007919 */ /* 0x000e220000002100 */
[----:B------:R-:W1:Y:S01]  /*0040*/  LDCU UR5, c[0x0][0x398] ;  /* 0x00007300ff0577ac */ /* 0x000e620008000800 */
[----:B0-----:R-:W-:-:S05]  /*0050*/  IMAD R9, R9, UR4, R0 ;  /* 0x0000000409097c24 */ /* 0x001fca000f8e0200 */
[----:B-1----:R-:W-:-:S13]  /*0060*/  ISETP.GE.AND P0, PT, R9, UR5, PT ;  /* 0x0000000509007c0c */ /* 0x002fda000bf06270 */
[----:B------:R-:W-:Y:S05]  /*0070*/  @P0 EXIT ;  /* 0x000000000000094d */ /* 0x000fea0003800000 */
[----:B------:R-:W0:Y:S01]  /*0080*/  LDC.64 R2, c[0x0][0x380] ;  /* 0x0000e000ff027b82 */ /* 0x000e220000000a00 */
[----:B------:R-:W1:Y:S07]  /*0090*/  LDCU.64 UR4, c[0x0][0x358] ;  /* 0x00006b00ff0477ac */ /* 0x000e6e0008000a00 */
[----:B------:R-:W2:Y:S08]  /*00a0*/  LDC.64 R4, c[0x0][0x388] ;  /* 0x0000e200ff047b82 */ /* 0x000eb00000000a00 */
[----:B------:R-:W3:Y:S01]  /*00b0*/  LDC.64 R6, c[0x0][0x390] ;  /* 0x0000e400ff067b82 */ /* 0x000ee20000000a00 */
[----:B0-----:R-:W-:-:S06]  /*00c0*/  IMAD.WIDE R2, R9, 0x4, R2 ;  /* 0x0000000409027825 */ /* 0x001fcc00078e0202 */
[----:B-1----:R-:W4:Y:S01]  /*00d0*/  LDG.E R2, desc[UR4][R2.64] ;  /* 0x0000000402027981 */ /* 0x002f22000c1e1900 */
[----:B--2---:R-:W-:-:S06]  /*00e0*/  IMAD.WIDE R4, R9, 0x4, R4 ;  /* 0x0000000409047825 */ /* 0x004fcc00078e0204 */
[----:B------:R-:W4:Y:S01]  /*00f0*/  LDG.E R5, desc[UR4][R4.64] ;  /* 0x0000000404057981 */ /* 0x000f22000c1e1900 */
[----:B---3--:R-:W-:-:S04]  /*0100*/  IMAD.WIDE R6, R9, 0x4, R6 ;  /* 0x0000000409067825 */ /* 0x008fc800078e0206 */
[----:B----4-:R-:W-:-:S05]  /*0110*/  FADD R9, R2, R5 ;  /* 0x0000000502097221 */ /* 0x010fca0000000000 */
[----:B------:R-:W-:Y:S01]  /*0120*/  STG.E desc[UR4][R6.64], R9 ;  /* 0x0000000906007986 */ /* 0x000fe2000c101904 */
[----:B------:R-:W-:Y:S05]  /*0130*/  EXIT ;  /* 0x000000000000794d */ /* 0x000fea0003800000 */
.L_x_1:
        /* <DEDUP_REMOVED lines=12> */
.L_x_3:


//--------------------- .nv.shared._Z16transpose_matrixPfS_ii --------------------------
	.section	.nv.shared._Z16transpose_matrixPfS_ii,"aw",@nobits
	.sectionflags	@""
	.align	4
.nv.shared._Z16transpose_matrixPfS_ii:
	.zero		1060


//--------------------- .nv.shared.reserved.0     --------------------------
	.section	.nv.shared.reserved.0,"aw",@nobits
	.weak		__nv_reservedSMEM_offset_0_alias
	.size		__nv_reservedSMEM_offset_0_alias, 0, 64
	.other		__nv_reservedSMEM_offset_0_alias,@"STO_CUDA_RESERVED_SHARED STV_DEFAULT"
__nv_reservedSMEM_offset_0_alias:
	.zero		0
	.zero		64


//--------------------- .nv.constant0._Z16transpose_matrixPfS_ii --------------------------
	.section	.nv.constant0._Z16transpose_matrixPfS_ii,"a",@progbits
	.sectionflags	@""
	.align	4
.nv.constant0._Z16transpose_matrixPfS_ii:
	.zero		920


//--------------------- .nv.constant0._Z8add_vectPfS_S_i --------------------------
	.section	.nv.constant0._Z8add_vectPfS_S_i,"a",@progbits
	.sectionflags	@""
	.align	4
.nv.constant0._Z8add_vectPfS_S_i:
	.zero		924


//--------------------- SYMBOLS --------------------------

	.type		.nv.reservedSmem.offset0,@object
	.size		.nv.reservedSmem.offset0,0x4
	.type		.nv.reservedSmem.cap,@object
	.size		.nv.reservedSmem.cap,0x4
